//
// Generated by NVIDIA NVVM Compiler
//
// Compiler Build ID: CL-36424714
// Cuda compilation tools, release 13.0, V13.0.88
// Based on NVVM 20.0.0
//

.version 9.0
.target sm_100
.address_size 64

	// .globl	_Z13DropoutKernelPKfPhPfmfbj
.global .align 4 .b8 precalc_xorwow_matrix[102400];
.global .align 4 .b8 precalc_xorwow_offset_matrix[102400];
.global .align 4 .b8 mrg32k3aM1[2304];
.global .align 4 .b8 mrg32k3aM2[2304];
.global .align 4 .b8 mrg32k3aM1SubSeq[2016];
.global .align 4 .b8 mrg32k3aM2SubSeq[2016];
.global .align 4 .b8 mrg32k3aM1Seq[2304];
.global .align 4 .b8 mrg32k3aM2Seq[2304];
.const .align 8 .b8 __cr_lgamma_table[72];

.visible .entry _Z13DropoutKernelPKfPhPfmfbj(
	.param .u64 .ptr .align 1 _Z13DropoutKernelPKfPhPfmfbj_param_0,
	.param .u64 .ptr .align 1 _Z13DropoutKernelPKfPhPfmfbj_param_1,
	.param .u64 .ptr .align 1 _Z13DropoutKernelPKfPhPfmfbj_param_2,
	.param .u64 _Z13DropoutKernelPKfPhPfmfbj_param_3,
	.param .f32 _Z13DropoutKernelPKfPhPfmfbj_param_4,
	.param .u8 _Z13DropoutKernelPKfPhPfmfbj_param_5,
	.param .u32 _Z13DropoutKernelPKfPhPfmfbj_param_6
)
{
	.reg .pred 	%p<21>;
	.reg .b16 	%rs<7>;
	.reg .b32 	%r<209>;
	.reg .b32 	%f<38>;
	.reg .b64 	%rd<22>;

	ld.param.u64 	%rd13, [_Z13DropoutKernelPKfPhPfmfbj_param_0];
	ld.param.u64 	%rd14, [_Z13DropoutKernelPKfPhPfmfbj_param_1];
	ld.param.u64 	%rd16, [_Z13DropoutKernelPKfPhPfmfbj_param_3];
	ld.param.f32 	%f16, [_Z13DropoutKernelPKfPhPfmfbj_param_4];
	ld.param.u32 	%r40, [_Z13DropoutKernelPKfPhPfmfbj_param_6];
	mov.u32 	%r41, %ctaid.x;
	mov.u32 	%r1, %ntid.x;
	mov.u32 	%r42, %tid.x;
	mad.lo.s32 	%r207, %r41, %r1, %r42;
	shr.s32 	%r208, %r207, 31;
	mov.b32 	%r43, 0;
	mov.b32 	%r44, -766435501;
	mul.hi.u32 	%r45, %r44, %r43;
	mov.b32 	%r46, -845247145;
	mul.hi.u32 	%r47, %r46, %r207;
	mul.lo.s32 	%r48, %r207, -845247145;
	xor.b32  	%r49, %r40, %r47;
	xor.b32  	%r50, %r208, %r45;
	add.s32 	%r4, %r40, -1640531527;
	mul.hi.u32 	%r51, %r44, %r49;
	mul.lo.s32 	%r52, %r49, -766435501;
	mul.hi.u32 	%r53, %r46, %r50;
	mul.lo.s32 	%r54, %r50, -845247145;
	xor.b32  	%r55, %r53, %r48;
	xor.b32  	%r56, %r55, %r4;
	xor.b32  	%r57, %r51, -1150833019;
	add.s32 	%r5, %r40, 1013904242;
	mul.hi.u32 	%r58, %r44, %r56;
	mul.lo.s32 	%r59, %r56, -766435501;
	mul.hi.u32 	%r60, %r46, %r57;
	mul.lo.s32 	%r61, %r57, -845247145;
	xor.b32  	%r62, %r54, %r60;
	xor.b32  	%r63, %r62, %r5;
	xor.b32  	%r64, %r52, %r58;
	xor.b32  	%r65, %r64, 1993301258;
	add.s32 	%r6, %r40, -626627285;
	mul.hi.u32 	%r66, %r44, %r63;
	mul.lo.s32 	%r67, %r63, -766435501;
	mul.hi.u32 	%r68, %r46, %r65;
	mul.lo.s32 	%r69, %r65, -845247145;
	xor.b32  	%r70, %r61, %r68;
	xor.b32  	%r71, %r70, %r6;
	xor.b32  	%r72, %r59, %r66;
	xor.b32  	%r73, %r72, 842468239;
	add.s32 	%r7, %r40, 2027808484;
	mul.hi.u32 	%r74, %r44, %r71;
	mul.lo.s32 	%r75, %r71, -766435501;
	mul.hi.u32 	%r76, %r46, %r73;
	mul.lo.s32 	%r77, %r73, -845247145;
	xor.b32  	%r78, %r69, %r76;
	xor.b32  	%r79, %r78, %r7;
	xor.b32  	%r80, %r67, %r74;
	xor.b32  	%r81, %r80, -308364780;
	add.s32 	%r8, %r40, 387276957;
	mul.hi.u32 	%r82, %r44, %r79;
	mul.lo.s32 	%r83, %r79, -766435501;
	mul.hi.u32 	%r84, %r46, %r81;
	mul.lo.s32 	%r85, %r81, -845247145;
	xor.b32  	%r86, %r77, %r84;
	xor.b32  	%r87, %r86, %r8;
	xor.b32  	%r88, %r75, %r82;
	xor.b32  	%r89, %r88, -1459197799;
	add.s32 	%r9, %r40, -1253254570;
	mul.hi.u32 	%r90, %r44, %r87;
	mul.lo.s32 	%r91, %r87, -766435501;
	mul.hi.u32 	%r92, %r46, %r89;
	mul.lo.s32 	%r93, %r89, -845247145;
	xor.b32  	%r94, %r85, %r92;
	xor.b32  	%r95, %r94, %r9;
	xor.b32  	%r96, %r83, %r90;
	xor.b32  	%r97, %r96, 1684936478;
	add.s32 	%r10, %r40, 1401181199;
	mul.hi.u32 	%r98, %r44, %r95;
	mul.lo.s32 	%r99, %r95, -766435501;
	mul.hi.u32 	%r100, %r46, %r97;
	mul.lo.s32 	%r101, %r97, -845247145;
	xor.b32  	%r102, %r93, %r100;
	xor.b32  	%r103, %r102, %r10;
	xor.b32  	%r104, %r91, %r98;
	xor.b32  	%r105, %r104, 534103459;
	add.s32 	%r11, %r40, -239350328;
	mul.hi.u32 	%r106, %r44, %r103;
	mul.lo.s32 	%r12, %r103, -766435501;
	mul.hi.u32 	%r107, %r46, %r105;
	mul.lo.s32 	%r13, %r105, -845247145;
	xor.b32  	%r108, %r101, %r107;
	xor.b32  	%r198, %r108, %r11;
	xor.b32  	%r109, %r99, %r106;
	xor.b32  	%r199, %r109, -616729560;
	shl.b32 	%r110, %r207, 2;
	cvt.s64.s32 	%rd21, %r110;
	setp.le.u64 	%p1, %rd16, %rd21;
	@%p1 bra 	$L__BB0_18;
	mov.f32 	%f17, 0f3F800000;
	sub.f32 	%f18, %f17, %f16;
	rcp.rn.f32 	%f1, %f18;
	mov.u32 	%r112, %nctaid.x;
	mul.lo.s32 	%r113, %r1, %r112;
	shl.b32 	%r114, %r113, 2;
	cvt.s64.s32 	%rd2, %r114;
	mov.b32 	%r115, -766435501;
	mul.hi.u32 	%r116, %r115, %r198;
	xor.b32  	%r200, %r116, %r12;
	mov.b32 	%r117, -845247145;
	mul.hi.u32 	%r118, %r117, %r199;
	xor.b32  	%r201, %r118, %r13;
	add.s32 	%r18, %r40, -1879881855;
	cvta.to.global.u64 	%rd3, %rd13;
	cvta.to.global.u64 	%rd4, %rd14;
	mov.b32 	%r206, 0;
	mov.u32 	%r205, %r206;
$L__BB0_2:
	add.s32 	%r205, %r205, 1;
	setp.ne.s32 	%p2, %r205, 0;
	@%p2 bra 	$L__BB0_5;
	add.s32 	%r206, %r206, 1;
	setp.ne.s32 	%p3, %r206, 0;
	@%p3 bra 	$L__BB0_5;
	add.s32 	%r207, %r207, 1;
	setp.eq.s32 	%p4, %r207, 0;
	selp.u32 	%r120, 1, 0, %p4;
	add.s32 	%r208, %r208, %r120;
	mov.b32 	%r206, 0;
$L__BB0_5:
	mov.b32 	%r121, -766435501;
	mul.hi.u32 	%r122, %r121, %r205;
	mul.lo.s32 	%r123, %r205, -766435501;
	mov.b32 	%r124, -845247145;
	mul.hi.u32 	%r125, %r124, %r207;
	mul.lo.s32 	%r126, %r207, -845247145;
	xor.b32  	%r127, %r40, %r125;
	xor.b32  	%r128, %r127, %r206;
	xor.b32  	%r129, %r208, %r122;
	mul.hi.u32 	%r130, %r121, %r128;
	mul.lo.s32 	%r131, %r128, -766435501;
	mul.hi.u32 	%r132, %r124, %r129;
	mul.lo.s32 	%r133, %r129, -845247145;
	xor.b32  	%r134, %r126, %r132;
	xor.b32  	%r135, %r134, %r4;
	xor.b32  	%r136, %r123, %r130;
	xor.b32  	%r137, %r136, -1150833019;
	mul.hi.u32 	%r138, %r121, %r135;
	mul.lo.s32 	%r139, %r135, -766435501;
	mul.hi.u32 	%r140, %r124, %r137;
	mul.lo.s32 	%r141, %r137, -845247145;
	xor.b32  	%r142, %r133, %r140;
	xor.b32  	%r143, %r142, %r5;
	xor.b32  	%r144, %r131, %r138;
	xor.b32  	%r145, %r144, 1993301258;
	mul.hi.u32 	%r146, %r121, %r143;
	mul.lo.s32 	%r147, %r143, -766435501;
	mul.hi.u32 	%r148, %r124, %r145;
	mul.lo.s32 	%r149, %r145, -845247145;
	xor.b32  	%r150, %r141, %r148;
	xor.b32  	%r151, %r150, %r6;
	xor.b32  	%r152, %r139, %r146;
	xor.b32  	%r153, %r152, 842468239;
	mul.hi.u32 	%r154, %r121, %r151;
	mul.lo.s32 	%r155, %r151, -766435501;
	mul.hi.u32 	%r156, %r124, %r153;
	mul.lo.s32 	%r157, %r153, -845247145;
	xor.b32  	%r158, %r149, %r156;
	xor.b32  	%r159, %r158, %r7;
	xor.b32  	%r160, %r147, %r154;
	xor.b32  	%r161, %r160, -308364780;
	mul.hi.u32 	%r162, %r121, %r159;
	mul.lo.s32 	%r163, %r159, -766435501;
	mul.hi.u32 	%r164, %r124, %r161;
	mul.lo.s32 	%r165, %r161, -845247145;
	xor.b32  	%r166, %r157, %r164;
	xor.b32  	%r167, %r166, %r8;
	xor.b32  	%r168, %r155, %r162;
	xor.b32  	%r169, %r168, -1459197799;
	mul.hi.u32 	%r170, %r121, %r167;
	mul.lo.s32 	%r171, %r167, -766435501;
	mul.hi.u32 	%r172, %r124, %r169;
	mul.lo.s32 	%r173, %r169, -845247145;
	xor.b32  	%r174, %r165, %r172;
	xor.b32  	%r175, %r174, %r9;
	xor.b32  	%r176, %r163, %r170;
	xor.b32  	%r177, %r176, 1684936478;
	mul.hi.u32 	%r178, %r121, %r175;
	mul.lo.s32 	%r179, %r175, -766435501;
	mul.hi.u32 	%r180, %r124, %r177;
	mul.lo.s32 	%r181, %r177, -845247145;
	xor.b32  	%r182, %r173, %r180;
	xor.b32  	%r183, %r182, %r10;
	xor.b32  	%r184, %r171, %r178;
	xor.b32  	%r185, %r184, 534103459;
	mul.hi.u32 	%r186, %r121, %r183;
	mul.lo.s32 	%r34, %r183, -766435501;
	mul.hi.u32 	%r187, %r124, %r185;
	mul.lo.s32 	%r35, %r185, -845247145;
	xor.b32  	%r188, %r181, %r187;
	xor.b32  	%r36, %r188, %r11;
	xor.b32  	%r189, %r179, %r186;
	xor.b32  	%r37, %r189, -616729560;
	xor.b32  	%r190, %r201, %r18;
	cvt.rn.f32.u32 	%f20, %r190;
	fma.rn.f32 	%f2, %f20, 0f2F800000, 0f2F000000;
	mul.lo.s32 	%r191, %r199, -845247145;
	cvt.rn.f32.u32 	%f21, %r191;
	fma.rn.f32 	%f3, %f21, 0f2F800000, 0f2F000000;
	xor.b32  	%r192, %r200, -1767562579;
	cvt.rn.f32.u32 	%f22, %r192;
	fma.rn.f32 	%f4, %f22, 0f2F800000, 0f2F000000;
	mul.lo.s32 	%r193, %r198, -766435501;
	cvt.rn.f32.u32 	%f23, %r193;
	fma.rn.f32 	%f5, %f23, 0f2F800000, 0f2F000000;
	shl.b64 	%rd17, %rd21, 2;
	add.s64 	%rd6, %rd3, %rd17;
	ld.global.nc.f32 	%f6, [%rd6];
	add.s64 	%rd7, %rd21, 1;
	setp.ge.u64 	%p5, %rd7, %rd16;
	mov.f32 	%f35, 0f00000000;
	@%p5 bra 	$L__BB0_7;
	ld.global.nc.f32 	%f35, [%rd6+4];
$L__BB0_7:
	add.s64 	%rd8, %rd21, 2;
	setp.ge.u64 	%p6, %rd8, %rd16;
	mov.f32 	%f36, 0f00000000;
	@%p6 bra 	$L__BB0_9;
	ld.global.nc.f32 	%f36, [%rd6+8];
$L__BB0_9:
	add.s64 	%rd9, %rd21, 3;
	setp.ge.u64 	%p7, %rd9, %rd16;
	mov.f32 	%f37, 0f00000000;
	@%p7 bra 	$L__BB0_11;
	ld.global.nc.f32 	%f37, [%rd6+12];
$L__BB0_11:
	ld.param.s8 	%rs6, [_Z13DropoutKernelPKfPhPfmfbj_param_5];
	ld.param.u64 	%rd20, [_Z13DropoutKernelPKfPhPfmfbj_param_2];
	setp.eq.s16 	%p9, %rs6, 0;
	setp.ltu.f32 	%p10, %f2, %f16;
	mul.f32 	%f26, %f1, %f6;
	selp.f32 	%f27, %f6, %f26, %p9;
	selp.f32 	%f28, 0f00000000, %f27, %p10;
	setp.ltu.f32 	%p11, %f3, %f16;
	mul.f32 	%f29, %f1, %f35;
	selp.f32 	%f30, %f35, %f29, %p9;
	selp.f32 	%f13, 0f00000000, %f30, %p11;
	setp.ltu.f32 	%p12, %f4, %f16;
	mul.f32 	%f31, %f1, %f36;
	selp.f32 	%f32, %f36, %f31, %p9;
	selp.f32 	%f14, 0f00000000, %f32, %p12;
	setp.ltu.f32 	%p13, %f5, %f16;
	mul.f32 	%f33, %f1, %f37;
	selp.f32 	%f34, %f37, %f33, %p9;
	selp.f32 	%f15, 0f00000000, %f34, %p13;
	setp.ge.f32 	%p14, %f2, %f16;
	selp.u16 	%rs2, 1, 0, %p14;
	cvta.to.global.u64 	%rd18, %rd20;
	shl.b64 	%rd19, %rd21, 2;
	add.s64 	%rd10, %rd18, %rd19;
	st.global.f32 	[%rd10], %f28;
	add.s64 	%rd11, %rd4, %rd21;
	st.global.u8 	[%rd11], %rs2;
	@%p5 bra 	$L__BB0_13;
	setp.ge.f32 	%p15, %f3, %f16;
	selp.u16 	%rs3, 1, 0, %p15;
	st.global.f32 	[%rd10+4], %f13;
	st.global.u8 	[%rd11+1], %rs3;
$L__BB0_13:
	@%p6 bra 	$L__BB0_15;
	st.global.f32 	[%rd10+8], %f14;
	setp.ge.f32 	%p17, %f4, %f16;
	selp.u16 	%rs4, 1, 0, %p17;
	st.global.u8 	[%rd11+2], %rs4;
$L__BB0_15:
	@%p7 bra 	$L__BB0_17;
	st.global.f32 	[%rd10+12], %f15;
	setp.ge.f32 	%p19, %f5, %f16;
	selp.u16 	%rs5, 1, 0, %p19;
	st.global.u8 	[%rd11+3], %rs5;
$L__BB0_17:
	add.s64 	%rd21, %rd21, %rd2;
	setp.lt.u64 	%p20, %rd21, %rd16;
	mov.b32 	%r194, -766435501;
	mul.hi.u32 	%r195, %r194, %r36;
	xor.b32  	%r200, %r195, %r34;
	mov.b32 	%r196, -845247145;
	mul.hi.u32 	%r197, %r196, %r37;
	xor.b32  	%r201, %r197, %r35;
	mov.u32 	%r198, %r36;
	mov.u32 	%r199, %r37;
	@%p20 bra 	$L__BB0_2;
$L__BB0_18:
	ret;

}


// ===== COMPILED SASS (sm_100) =====

	.target	sm_100

	.elftype	@"ET_EXEC"


//--------------------- .note.nv.tkinfo           --------------------------
	.section	.note.nv.tkinfo,"",@"SHT_NOTE"
	.sectionflags	@"SHF_NOTE_NV_TKINFO"
	.tkinfo
        /*0018*/ 	.word	0x00000002
        /*0030*/ 	.string	""
        /*0030*/ 	.string	"ptxas"
        /*0030*/ 	.string	"Cuda compilation tools, release 13.0, V13.0.88"
        /*0030*/ 	.string	"Build cuda_13.0.r13.0/compiler.36424714_0"
        /*0030*/ 	.string	"-arch sm_100 -m 64 "



//--------------------- .note.nv.cuinfo           --------------------------
	.section	.note.nv.cuinfo,"",@"SHT_NOTE"
	.sectionflags	@"SHF_NOTE_NV_CUINFO"
        /*0018*/ 	.short	0x0002
        /*001a*/ 	.short	0x0064
        /*001c*/ 	.short	0x0082
	.zero		2


//--------------------- .nv.info                  --------------------------
	.section	.nv.info,"",@"SHT_CUDA_INFO"
	.align	4


	//----- nvinfo : EIATTR_REGCOUNT
	.align		4
        /*0000*/ 	.byte	0x04, 0x2f
        /*0002*/ 	.short	(.L_10 - .L_9)
	.align		4
.L_9:
        /*0004*/ 	.word	index@(_Z13DropoutKernelPKfPhPfmfbj)
        /*0008*/ 	.word	0x00000020


	//----- nvinfo : EIATTR_FRAME_SIZE
	.align		4
.L_10:
        /*000c*/ 	.byte	0x04, 0x11
        /*000e*/ 	.short	(.L_12 - .L_11)
	.align		4
.L_11:
        /*0010*/ 	.word	index@($__internal_0_$__cuda_sm20_rcp_rn_f32_slowpath)
        /*0014*/ 	.word	0x00000000


	//----- nvinfo : EIATTR_FRAME_SIZE
	.align		4
.L_12:
        /*0018*/ 	.byte	0x04, 0x11
        /*001a*/ 	.short	(.L_14 - .L_13)
	.align		4
.L_13:
        /*001c*/ 	.word	index@(_Z13DropoutKernelPKfPhPfmfbj)
        /*0020*/ 	.word	0x00000000


	//----- nvinfo : EIATTR_MIN_STACK_SIZE
	.align		4
.L_14:
        /*0024*/ 	.byte	0x04, 0x12
        /*0026*/ 	.short	(.L_16 - .L_15)
	.align		4
.L_15:
        /*0028*/ 	.word	index@(_Z13DropoutKernelPKfPhPfmfbj)
        /*002c*/ 	.word	0x00000000
.L_16:


//--------------------- .nv.compat                --------------------------
	.section	.nv.compat,"",@"SHT_CUDA_COMPAT_INFO"
	.align	4
        /*0000*/ 	.byte	0x02, 0x09, 0x00, 0x00, 0x02, 0x02, 0x01, 0x00, 0x02, 0x05, 0x05, 0x00, 0x03, 0x07, 0x01, 0x01
        /*0010*/ 	.byte	0x02, 0x03, 0x00, 0x00, 0x02, 0x06, 0x01, 0x00, 0x04, 0x0b, 0x08, 0x00, 0x09, 0x00, 0x00, 0x00
        /*0020*/ 	.byte	0x00, 0x00, 0x00, 0x00


//--------------------- .nv.info._Z13DropoutKernelPKfPhPfmfbj --------------------------
	.section	.nv.info._Z13DropoutKernelPKfPhPfmfbj,"",@"SHT_CUDA_INFO"
	.sectionflags	@""
	.align	4


	//----- nvinfo : EIATTR_CUDA_API_VERSION
	.align		4
        /*0000*/ 	.byte	0x04, 0x37
        /*0002*/ 	.short	(.L_18 - .L_17)
.L_17:
        /*0004*/ 	.word	0x00000082


	//----- nvinfo : EIATTR_KPARAM_INFO
	.align		4
.L_18:
        /*0008*/ 	.byte	0x04, 0x17
        /*000a*/ 	.short	(.L_20 - .L_19)
.L_19:
        /*000c*/ 	.word	0x00000000
        /*0010*/ 	.short	0x0006
        /*0012*/ 	.short	0x0028
        /*0014*/ 	.byte	0x00, 0xf0, 0x11, 0x00


	//----- nvinfo : EIATTR_KPARAM_INFO
	.align		4
.L_20:
        /*0018*/ 	.byte	0x04, 0x17
        /*001a*/ 	.short	(.L_22 - .L_21)
.L_21:
        /*001c*/ 	.word	0x00000000
        /*0020*/ 	.short	0x0005
        /*0022*/ 	.short	0x0024
        /*0024*/ 	.byte	0x00, 0xf0, 0x05, 0x00


	//----- nvinfo : EIATTR_KPARAM_INFO
	.align		4
.L_22:
        /*0028*/ 	.byte	0x04, 0x17
        /*002a*/ 	.short	(.L_24 - .L_23)
.L_23:
        /*002c*/ 	.word	0x00000000
        /*0030*/ 	.short	0x0004
        /*0032*/ 	.short	0x0020
        /*0034*/ 	.byte	0x00, 0xf0, 0x11, 0x00


	//----- nvinfo : EIATTR_KPARAM_INFO
	.align		4
.L_24:
        /*0038*/ 	.byte	0x04, 0x17
        /*003a*/ 	.short	(.L_26 - .L_25)
.L_25:
        /*003c*/ 	.word	0x00000000
        /*0040*/ 	.short	0x0003
        /*0042*/ 	.short	0x0018
        /*0044*/ 	.byte	0x00, 0xf0, 0x21, 0x00


	//----- nvinfo : EIATTR_KPARAM_INFO
	.align		4
.L_26:
        /*0048*/ 	.byte	0x04, 0x17
        /*004a*/ 	.short	(.L_28 - .L_27)
.L_27:
        /*004c*/ 	.word	0x00000000
        /*0050*/ 	.short	0x0002
        /*0052*/ 	.short	0x0010
        /*0054*/ 	.byte	0x00, 0xf5, 0x21, 0x00


	//----- nvinfo : EIATTR_KPARAM_INFO
	.align		4
.L_28:
        /*0058*/ 	.byte	0x04, 0x17
        /*005a*/ 	.short	(.L_30 - .L_29)
.L_29:
        /*005c*/ 	.word	0x00000000
        /*0060*/ 	.short	0x0001
        /*0062*/ 	.short	0x0008
        /*0064*/ 	.byte	0x00, 0xf5, 0x21, 0x00


	//----- nvinfo : EIATTR_KPARAM_INFO
	.align		4
.L_30:
        /*0068*/ 	.byte	0x04, 0x17
        /*006a*/ 	.short	(.L_32 - .L_31)
.L_31:
        /*006c*/ 	.word	0x00000000
        /*0070*/ 	.short	0x0000
        /*0072*/ 	.short	0x0000
        /*0074*/ 	.byte	0x00, 0xf5, 0x21, 0x00


	//----- nvinfo : EIATTR_SPARSE_MMA_MASK
	.align		4
.L_32:
        /*0078*/ 	.byte	0x03, 0x50
        /*007a*/ 	.short	0x0000


	//----- nvinfo : EIATTR_MAXREG_COUNT
	.align		4
        /*007c*/ 	.byte	0x03, 0x1b
        /*007e*/ 	.short	0x00ff


	//----- nvinfo : EIATTR_MERCURY_ISA_VERSION
	.align		4
        /*0080*/ 	.byte	0x03, 0x5f
        /*0082*/ 	.short	0x0101


	//----- nvinfo : EIATTR_VRC_CTA_INIT_COUNT
	.align		4
        /*0084*/ 	.byte	0x02, 0x4a
	.zero		1
	.zero		1


	//----- nvinfo : EIATTR_EXIT_INSTR_OFFSETS
	.align		4
        /*0088*/ 	.byte	0x04, 0x1c
        /*008a*/ 	.short	(.L_34 - .L_33)


	//   ....[0]....
.L_33:
        /*008c*/ 	.word	0x000000a0


	//   ....[1]....
        /*0090*/ 	.word	0x00000d30


	//----- nvinfo : EIATTR_CRS_STACK_SIZE
	.align		4
.L_34:
        /*0094*/ 	.byte	0x04, 0x1e
        /*0096*/ 	.short	(.L_36 - .L_35)
.L_35:
        /*0098*/ 	.word	0x00000000


	//----- nvinfo : EIATTR_CBANK_PARAM_SIZE
	.align		4
.L_36:
        /*009c*/ 	.byte	0x03, 0x19
        /*009e*/ 	.short	0x002c


	//----- nvinfo : EIATTR_PARAM_CBANK
	.align		4
        /*00a0*/ 	.byte	0x04, 0x0a
        /*00a2*/ 	.short	(.L_38 - .L_37)
	.align		4
.L_37:
        /*00a4*/ 	.word	index@(.nv.constant0._Z13DropoutKernelPKfPhPfmfbj)
        /*00a8*/ 	.short	0x0380
        /*00aa*/ 	.short	0x002c


	//----- nvinfo : EIATTR_SW_WAR
	.align		4
.L_38:
        /*00ac*/ 	.byte	0x04, 0x36
        /*00ae*/ 	.short	(.L_40 - .L_39)
.L_39:
        /*00b0*/ 	.word	0x00000008
.L_40:


//--------------------- .nv.callgraph             --------------------------
	.section	.nv.callgraph,"",@"SHT_CUDA_CALLGRAPH"
	.align	4
	.sectionentsize	8
	.align		4
        /*0000*/ 	.word	0x00000000
	.align		4
        /*0004*/ 	.word	0xffffffff
	.align		4
        /*0008*/ 	.word	0x00000000
	.align		4
        /*000c*/ 	.word	0xfffffffe
	.align		4
        /*0010*/ 	.word	0x00000000
	.align		4
        /*0014*/ 	.word	0xfffffffd
	.align		4
        /*0018*/ 	.word	0x00000000
	.align		4
        /*001c*/ 	.word	0xfffffffc


//--------------------- .nv.constant4             --------------------------
	.section	.nv.constant4,"a",@progbits
	.align	8
	.align		8
.nv.constant4:
        /*0000*/ 	.dword	precalc_xorwow_matrix
	.align		8
        /*0008*/ 	.dword	precalc_xorwow_offset_matrix
	.align		8
        /*0010*/ 	.dword	mrg32k3aM1
	.align		8
        /*0018*/ 	.dword	mrg32k3aM2
	.align		8
        /*0020*/ 	.dword	mrg32k3aM1SubSeq
	.align		8
        /*0028*/ 	.dword	mrg32k3aM2SubSeq
	.align		8
        /*0030*/ 	.dword	mrg32k3aM1Seq
	.align		8
        /*0038*/ 	.dword	mrg32k3aM2Seq


//--------------------- .nv.constant3             --------------------------
	.section	.nv.constant3,"a",@progbits
	.align	8
.nv.constant3:
	.type		__cr_lgamma_table,@object
	.size		__cr_lgamma_table,(.L_8 - __cr_lgamma_table)
__cr_lgamma_table:
        /*0000*/ 	.byte	0x00, 0x00, 0x00, 0x00, 0x00, 0x00, 0x00, 0x00, 0x00, 0x00, 0x00, 0x00, 0x00, 0x00, 0x00, 0x00
        /*0010*/ 	.byte	0xef, 0x39, 0xfa, 0xfe, 0x42, 0x2e, 0xe6, 0x3f, 0x02, 0x20, 0x2a, 0xfa, 0x0b, 0xab, 0xfc, 0x3f
        /*0020*/ 	.byte	0xf9, 0x2c, 0x92, 0x7c, 0xa7, 0x6c, 0x09, 0x40, 0xc9, 0x79, 0x44, 0x3c, 0x64, 0x26, 0x13, 0x40
        /*0030*/ 	.byte	0xca, 0x01, 0xcf, 0x3a, 0x27, 0x51, 0x1a, 0x40, 0x30, 0xcc, 0x2d, 0xf3, 0xe1, 0x0c, 0x21, 0x40
        /*0040*/ 	.byte	0x0d, 0xb7, 0xfc, 0x82, 0x8e, 0x35, 0x25, 0x40
.L_8:


//--------------------- .text._Z13DropoutKernelPKfPhPfmfbj --------------------------
	.section	.text._Z13DropoutKernelPKfPhPfmfbj,"ax",@progbits
	.align	128
        .global         _Z13DropoutKernelPKfPhPfmfbj
        .type           _Z13DropoutKernelPKfPhPfmfbj,@function
        .size           _Z13DropoutKernelPKfPhPfmfbj,(.L_x_10 - _Z13DropoutKernelPKfPhPfmfbj)
        .other          _Z13DropoutKernelPKfPhPfmfbj,@"STO_CUDA_ENTRY STV_DEFAULT"
_Z13DropoutKernelPKfPhPfmfbj:
.text._Z13DropoutKernelPKfPhPfmfbj:
[----:B------:R-:W-:Y:S01]  /*0000*/  LDC R1, c[0x0][0x37c] ;  /* 0x0000df00ff017b82 */ /* 0x000fe20000000800 */
[----:B------:R-:W0:Y:S07]  /*0010*/  S2R R3, SR_TID.X ;  /* 0x0000000000037919 */ /* 0x000e2e0000002100 */
[----:B------:R-:W0:Y:S01]  /*0020*/  S2UR UR4, SR_CTAID.X ;  /* 0x00000000000479c3 */ /* 0x000e220000002500 */
[----:B------:R-:W1:Y:S07]  /*0030*/  LDCU.64 UR6, c[0x0][0x398] ;  /* 0x00007300ff0677ac */ /* 0x000e6e0008000a00 */
[----:B------:R-:W0:Y:S02]  /*0040*/  LDC R4, c[0x0][0x360] ;  /* 0x0000d800ff047b82 */ /* 0x000e240000000800 */
[----:B0-----:R-:W-:-:S04]  /*0050*/  IMAD R6, R4, UR4, R3 ;  /* 0x0000000404067c24 */ /* 0x001fc8000f8e0203 */
[----:B------:R-:W-:-:S05]  /*0060*/  IMAD.SHL.U32 R5, R6, 0x4, RZ ;  /* 0x0000000406057824 */ /* 0x000fca00078e00ff */
[----:B-1----:R-:W-:Y:S02]  /*0070*/  ISETP.GE.U32.AND P0, PT, R5, UR6, PT ;  /* 0x0000000605007c0c */ /* 0x002fe4000bf06070 */
[----:B------:R-:W-:-:S04]  /*0080*/  SHF.R.S32.HI R2, RZ, 0x1f, R5 ;  /* 0x0000001fff027819 */ /* 0x000fc80000011405 */
[----:B------:R-:W-:-:S13]  /*0090*/  ISETP.GE.U32.AND.EX P0, PT, R2, UR7, PT, P0 ;  /* 0x0000000702007c0c */ /* 0x000fda000bf06100 */
[----:B------:R-:W-:Y:S05]  /*00a0*/  @P0 EXIT ;  /* 0x000000000000094d */ /* 0x000fea0003800000 */
[----:B------:R-:W0:Y:S01]  /*00b0*/  LDCU UR4, c[0x0][0x3a8] ;  /* 0x00007500ff0477ac */ /* 0x000e220008000800 */
[----:B------:R-:W-:Y:S01]  /*00c0*/  IMAD.WIDE.U32 R8, R6, -0x326172a9, RZ ;  /* 0xcd9e8d5706087825 */ /* 0x000fe200078e00ff */
[----:B------:R-:W-:Y:S01]  /*00d0*/  SHF.R.S32.HI R0, RZ, 0x1f, R6 ;  /* 0x0000001fff007819 */ /* 0x000fe20000011406 */
[----:B------:R-:W1:Y:S04]  /*00e0*/  LDC R3, c[0x0][0x3a0] ;  /* 0x0000e800ff037b82 */ /* 0x000e680000000800 */
[----:B------:R-:W-:Y:S01]  /*00f0*/  IMAD.WIDE.U32 R12, R0, -0x326172a9, RZ ;  /* 0xcd9e8d57000c7825 */ /* 0x000fe200078e00ff */
[----:B0-----:R-:W-:Y:S01]  /*0100*/  LOP3.LUT R10, R9, UR4, RZ, 0x3c, !PT ;  /* 0x00000004090a7c12 */ /* 0x001fe2000f8e3cff */
[----:B------:R-:W-:Y:S02]  /*0110*/  UIADD3 UR7, UPT, UPT, UR4, -0x61c88647, URZ ;  /* 0x9e3779b904077890 */ /* 0x000fe4000fffe0ff */
[----:B------:R-:W-:-:S02]  /*0120*/  UIADD3 UR8, UPT, UPT, UR4, 0x3c6ef372, URZ ;  /* 0x3c6ef37204087890 */ /* 0x000fc4000fffe0ff */
[----:B------:R-:W-:Y:S01]  /*0130*/  IMAD.WIDE.U32 R10, R10, -0x2daee0ad, RZ ;  /* 0xd2511f530a0a7825 */ /* 0x000fe200078e00ff */
[----:B------:R-:W-:Y:S01]  /*0140*/  UIADD3 UR9, UPT, UPT, UR4, -0x255992d5, URZ ;  /* 0xdaa66d2b04097890 */ /* 0x000fe2000fffe0ff */
[----:B------:R-:W-:Y:S01]  /*0150*/  LOP3.LUT R8, R13, UR7, R8, 0x96, !PT ;  /* 0x000000070d087c12 */ /* 0x000fe2000f8e9608 */
[----:B------:R-:W-:Y:S01]  /*0160*/  UIADD3 UR10, UPT, UPT, UR4, 0x78dde6e4, URZ ;  /* 0x78dde6e4040a7890 */ /* 0x000fe2000fffe0ff */
[----:B-1----:R-:W-:Y:S01]  /*0170*/  FADD R3, -R3, 1 ;  /* 0x3f80000003037421 */ /* 0x002fe20000000100 */
[----:B------:R-:W-:Y:S01]  /*0180*/  LOP3.LUT R14, R11, 0xbb67ae85, RZ, 0x3c, !PT ;  /* 0xbb67ae850b0e7812 */ /* 0x000fe200078e3cff */
[----:B------:R-:W-:Y:S01]  /*0190*/  UIADD3 UR11, UPT, UPT, UR4, 0x1715609d, URZ ;  /* 0x1715609d040b7890 */ /* 0x000fe2000fffe0ff */
[----:B------:R-:W-:Y:S01]  /*01a0*/  IMAD.WIDE.U32 R8, R8, -0x2daee0ad, RZ ;  /* 0xd2511f5308087825 */ /* 0x000fe200078e00ff */
[----:B------:R-:W-:Y:S02]  /*01b0*/  UIADD3 UR12, UPT, UPT, UR4, -0x4ab325aa, URZ ;  /* 0xb54cda56040c7890 */ /* 0x000fe4000fffe0ff */
[----:B------:R-:W-:Y:S01]  /*01c0*/  UIADD3 UR13, UPT, UPT, UR4, 0x5384540f, URZ ;  /* 0x5384540f040d7890 */ /* 0x000fe2000fffe0ff */
[----:B------:R-:W-:Y:S01]  /*01d0*/  IMAD.WIDE.U32 R14, R14, -0x326172a9, RZ ;  /* 0xcd9e8d570e0e7825 */ /* 0x000fe200078e00ff */
[----:B------:R-:W-:Y:S01]  /*01e0*/  LOP3.LUT R10, R10, 0x76cf5d0a, R9, 0x96, !PT ;  /* 0x76cf5d0a0a0a7812 */ /* 0x000fe200078e9609 */
[----:B------:R-:W-:-:S02]  /*01f0*/  UIADD3 UR4, UPT, UPT, UR4, -0xe443238, URZ ;  /* 0xf1bbcdc804047890 */ /* 0x000fc4000fffe0ff */
[----:B------:R-:W-:Y:S01]  /*0200*/  VIADD R7, R3, 0x1800000 ;  /* 0x0180000003077836 */ /* 0x000fe20000000000 */
[----:B------:R-:W-:Y:S01]  /*0210*/  LOP3.LUT R12, R12, UR8, R15, 0x96, !PT ;  /* 0x000000080c0c7c12 */ /* 0x000fe2000f8e960f */
[----:B------:R-:W-:-:S03]  /*0220*/  IMAD.WIDE.U32 R10, R10, -0x326172a9, RZ ;  /* 0xcd9e8d570a0a7825 */ /* 0x000fc600078e00ff */
[----:B------:R-:W-:Y:S01]  /*0230*/  LOP3.LUT R7, R7, 0x7f800000, RZ, 0xc0, !PT ;  /* 0x7f80000007077812 */ /* 0x000fe200078ec0ff */
[----:B------:R-:W-:Y:S01]  /*0240*/  IMAD.WIDE.U32 R12, R12, -0x2daee0ad, RZ ;  /* 0xd2511f530c0c7825 */ /* 0x000fe200078e00ff */
[----:B------:R-:W-:Y:S02]  /*0250*/  LOP3.LUT R9, R14, UR9, R11, 0x96, !PT ;  /* 0x000000090e097c12 */ /* 0x000fe4000f8e960b */
[----:B------:R-:W-:Y:S02]  /*0260*/  ISETP.GT.U32.AND P0, PT, R7, 0x1ffffff, PT ;  /* 0x01ffffff0700780c */ /* 0x000fe40003f04070 */
[----:B------:R-:W-:Y:S01]  /*0270*/  LOP3.LUT R14, R8, 0x32370b8f, R13, 0x96, !PT ;  /* 0x32370b8f080e7812 */ /* 0x000fe200078e960d */
[----:B------:R-:W-:-:S04]  /*0280*/  IMAD.WIDE.U32 R8, R9, -0x2daee0ad, RZ ;  /* 0xd2511f5309087825 */ /* 0x000fc800078e00ff */
[----:B------:R-:W-:Y:S01]  /*0290*/  IMAD.WIDE.U32 R14, R14, -0x326172a9, RZ ;  /* 0xcd9e8d570e0e7825 */ /* 0x000fe200078e00ff */
[----:B------:R-:W-:-:S04]  /*02a0*/  LOP3.LUT R11, R12, 0xed9eba14, R9, 0x96, !PT ;  /* 0xed9eba140c0b7812 */ /* 0x000fc800078e9609 */
[----:B------:R-:W-:Y:S01]  /*02b0*/  LOP3.LUT R16, R10, UR10, R15, 0x96, !PT ;  /* 0x0000000a0a107c12 */ /* 0x000fe2000f8e960f */
[----:B------:R-:W-:-:S04]  /*02c0*/  IMAD.WIDE.U32 R10, R11, -0x326172a9, RZ ;  /* 0xcd9e8d570b0a7825 */ /* 0x000fc800078e00ff */
[----:B------:R-:W-:Y:S01]  /*02d0*/  IMAD.WIDE.U32 R16, R16, -0x2daee0ad, RZ ;  /* 0xd2511f5310107825 */ /* 0x000fe200078e00ff */
[----:B------:R-:W-:-:S04]  /*02e0*/  LOP3.LUT R9, R14, UR11, R11, 0x96, !PT ;  /* 0x0000000b0e097c12 */ /* 0x000fc8000f8e960b */
        /* <DEDUP_REMOVED lines=13> */
[----:B------:R-:W-:Y:S06]  /*03c0*/  @P0 BRA `(.L_x_0) ;  /* 0x00000000000c0947 */ /* 0x000fec0003800000 */
[----:B------:R-:W-:-:S07]  /*03d0*/  MOV R14, 0x3f0 ;  /* 0x000003f0000e7802 */ /* 0x000fce0000000f00 */
[----:B------:R-:W-:Y:S05]  /*03e0*/  CALL.REL.NOINC `($__internal_0_$__cuda_sm20_rcp_rn_f32_slowpath) ;  /* 0x0000000800547944 */ /* 0x000fea0003c00000 */
[----:B------:R-:W-:Y:S05]  /*03f0*/  BRA `(.L_x_1) ;  /* 0x0000000000107947 */ /* 0x000fea0003800000 */
.L_x_0:
[----:B------:R-:W0:Y:S02]  /*0400*/  MUFU.RCP R14, R3 ;  /* 0x00000003000e7308 */ /* 0x000e240000001000 */
[----:B0-----:R-:W-:-:S04]  /*0410*/  FFMA R7, R3, R14, -1 ;  /* 0xbf80000003077423 */ /* 0x001fc8000000000e */
[----:B------:R-:W-:-:S04]  /*0420*/  FADD.FTZ R7, -R7, -RZ ;  /* 0x800000ff07077221 */ /* 0x000fc80000010100 */
[----:B------:R-:W-:-:S07]  /*0430*/  FFMA R7, R14, R7, R14 ;  /* 0x000000070e077223 */ /* 0x000fce000000000e */
.L_x_1:
[----:B------:R-:W0:Y:S01]  /*0440*/  LDCU UR6, c[0x0][0x370] ;  /* 0x00006e00ff0677ac */ /* 0x000e220008000800 */
[----:B------:R-:W-:Y:S01]  /*0450*/  IMAD.HI.U32 R9, R8, -0x326172a9, RZ ;  /* 0xcd9e8d5708097827 */ /* 0x000fe200078e00ff */
[----:B------:R-:W-:Y:S01]  /*0460*/  BSSY.RECONVERGENT B0, `(.L_x_2) ;  /* 0x000008c000007945 */ /* 0x000fe20003800200 */
[----:B------:R-:W1:Y:S02]  /*0470*/  LDCU UR5, c[0x0][0x3a8] ;  /* 0x00007500ff0577ac */ /* 0x000e640008000800 */
[----:B------:R-:W-:Y:S01]  /*0480*/  IMAD.HI.U32 R21, R23, -0x2daee0ad, RZ ;  /* 0xd2511f5317157827 */ /* 0x000fe200078e00ff */
[----:B------:R-:W-:Y:S02]  /*0490*/  LOP3.LUT R9, R9, R10, RZ, 0x3c, !PT ;  /* 0x0000000a09097212 */ /* 0x000fe400078e3cff */
[----:B------:R-:W-:Y:S01]  /*04a0*/  CS2R R10, SRZ ;  /* 0x00000000000a7805 */ /* 0x000fe2000001ff00 */
[----:B------:R-:W2:Y:S01]  /*04b0*/  LDCU.64 UR14, c[0x0][0x358] ;  /* 0x00006b00ff0e77ac */ /* 0x000ea20008000a00 */
[----:B------:R-:W-:Y:S01]  /*04c0*/  LOP3.LUT R21, R21, R12, RZ, 0x3c, !PT ;  /* 0x0000000c15157212 */ /* 0x000fe200078e3cff */
[----:B------:R-:W3:Y:S01]  /*04d0*/  LDCU UR19, c[0x0][0x3a8] ;  /* 0x00007500ff1377ac */ /* 0x000ee20008000800 */
[----:B------:R-:W4:Y:S01]  /*04e0*/  LDCU UR26, c[0x0][0x3a0] ;  /* 0x00007400ff1a77ac */ /* 0x000f220008000800 */
[----:B0-----:R-:W-:Y:S01]  /*04f0*/  IMAD R3, R4, UR6, RZ ;  /* 0x0000000604037c24 */ /* 0x001fe2000f8e02ff */
[----:B------:R-:W0:Y:S03]  /*0500*/  LDCU.U8 UR18, c[0x0][0x3a4] ;  /* 0x00007480ff1277ac */ /* 0x000e260008000000 */
[----:B------:R-:W-:Y:S01]  /*0510*/  IMAD.SHL.U32 R3, R3, 0x4, RZ ;  /* 0x0000000403037824 */ /* 0x000fe200078e00ff */
[----:B------:R-:W0:Y:S01]  /*0520*/  LDCU.64 UR24, c[0x0][0x398] ;  /* 0x00007300ff1877ac */ /* 0x000e220008000a00 */
[----:B------:R-:W0:Y:S01]  /*0530*/  LDCU.64 UR16, c[0x0][0x380] ;  /* 0x00007000ff1077ac */ /* 0x000e220008000a00 */
[----:B------:R-:W0:Y:S01]  /*0540*/  LDCU.64 UR20, c[0x0][0x390] ;  /* 0x00007200ff1477ac */ /* 0x000e220008000a00 */
[----:B------:R-:W0:Y:S01]  /*0550*/  LDCU.64 UR22, c[0x0][0x388] ;  /* 0x00007100ff1677ac */ /* 0x000e220008000a00 */
[----:B-12---:R-:W-:-:S12]  /*0560*/  UIADD3 UR5, UPT, UPT, UR5, -0x700cb87f, URZ ;  /* 0x8ff3478105057890 */ /* 0x006fd8000fffe0ff */
.L_x_5:
[C---:B------:R-:W-:Y:S01]  /*0570*/  IADD3 R13, P3, PT, R5.reuse, 0x1, RZ ;  /* 0x00000001050d7810 */ /* 0x040fe20007f7e0ff */
[----:B------:R-:W-:Y:S01]  /*0580*/  IMAD.MOV.U32 R20, RZ, RZ, RZ ;  /* 0x000000ffff147224 */ /* 0x000fe200078e00ff */
[C---:B------:R-:W-:Y:S01]  /*0590*/  IADD3 R12, P4, PT, R5.reuse, 0x2, RZ ;  /* 0x00000002050c7810 */ /* 0x040fe20007f9e0ff */
[----:B------:R-:W-:Y:S01]  /*05a0*/  IMAD.MOV.U32 R22, RZ, RZ, RZ ;  /* 0x000000ffff167224 */ /* 0x000fe200078e00ff */
[----:B------:R-:W-:Y:S02]  /*05b0*/  IADD3 R4, P5, PT, R5, 0x3, RZ ;  /* 0x0000000305047810 */ /* 0x000fe40007fbe0ff */
[----:B0-----:R-:W-:Y:S01]  /*05c0*/  ISETP.GE.U32.AND P0, PT, R13, UR24, PT ;  /* 0x000000180d007c0c */ /* 0x001fe2000bf06070 */
[--C-:B------:R-:W-:Y:S01]  /*05d0*/  IMAD.X R13, RZ, RZ, R2.reuse, P3 ;  /* 0x000000ffff0d7224 */ /* 0x100fe200018e0602 */
[----:B------:R-:W-:Y:S01]  /*05e0*/  ISETP.GE.U32.AND P1, PT, R12, UR24, PT ;  /* 0x000000180c007c0c */ /* 0x000fe2000bf26070 */
[--C-:B------:R-:W-:Y:S01]  /*05f0*/  IMAD.X R12, RZ, RZ, R2.reuse, P4 ;  /* 0x000000ffff0c7224 */ /* 0x100fe200020e0602 */
[----:B------:R-:W-:Y:S01]  /*0600*/  ISETP.GE.U32.AND P2, PT, R4, UR24, PT ;  /* 0x0000001804007c0c */ /* 0x000fe2000bf46070 */
[----:B------:R-:W-:Y:S01]  /*0610*/  IMAD.X R4, RZ, RZ, R2, P5 ;  /* 0x000000ffff047224 */ /* 0x000fe200028e0602 */
[----:B------:R-:W-:-:S02]  /*0620*/  ISETP.GE.U32.AND.EX P0, PT, R13, UR25, PT, P0 ;  /* 0x000000190d007c0c */ /* 0x000fc4000bf06100 */
[----:B------:R-:W-:Y:S02]  /*0630*/  ISETP.GE.U32.AND.EX P1, PT, R12, UR25, PT, P1 ;  /* 0x000000190c007c0c */ /* 0x000fe4000bf26110 */
[----:B------:R-:W-:Y:S01]  /*0640*/  ISETP.GE.U32.AND.EX P2, PT, R4, UR25, PT, P2 ;  /* 0x0000001904007c0c */ /* 0x000fe2000bf46120 */
[----:B------:R-:W-:Y:S01]  /*0650*/  IMAD.MOV.U32 R4, RZ, RZ, RZ ;  /* 0x000000ffff047224 */ /* 0x000fe200078e00ff */
[----:B------:R-:W-:-:S04]  /*0660*/  LEA R12, P3, R5, UR16, 0x2 ;  /* 0x00000010050c7c11 */ /* 0x000fc8000f8610ff */
[----:B------:R-:W-:-:S05]  /*0670*/  LEA.HI.X R13, R5, UR17, R2, 0x2, P3 ;  /* 0x00000011050d7c11 */ /* 0x000fca00098f1402 */
[----:B------:R0:W5:Y:S04]  /*0680*/  @!P0 LDG.E.CONSTANT R4, desc[UR14][R12.64+0x4] ;  /* 0x0000040e0c048981 */ /* 0x000168000c1e9900 */
[----:B------:R0:W5:Y:S04]  /*0690*/  @!P1 LDG.E.CONSTANT R20, desc[UR14][R12.64+0x8] ;  /* 0x0000080e0c149981 */ /* 0x000168000c1e9900 */
[----:B------:R0:W5:Y:S04]  /*06a0*/  @!P2 LDG.E.CONSTANT R22, desc[UR14][R12.64+0xc] ;  /* 0x00000c0e0c16a981 */ /* 0x000168000c1e9900 */
[----:B------:R0:W5:Y:S01]  /*06b0*/  LDG.E.CONSTANT R24, desc[UR14][R12.64] ;  /* 0x0000000e0c187981 */ /* 0x000162000c1e9900 */
[----:B------:R-:W-:Y:S01]  /*06c0*/  VIADD R11, R11, 0x1 ;  /* 0x000000010b0b7836 */ /* 0x000fe20000000000 */
[----:B------:R-:W-:Y:S03]  /*06d0*/  BSSY.RECONVERGENT B1, `(.L_x_3) ;  /* 0x000000c000017945 */ /* 0x000fe60003800200 */
[C---:B------:R-:W-:Y:S01]  /*06e0*/  IMAD.WIDE.U32 R18, R11.reuse, -0x2daee0ad, RZ ;  /* 0xd2511f530b127825 */ /* 0x040fe200078e00ff */
[----:B------:R-:W-:-:S13]  /*06f0*/  ISETP.NE.AND P3, PT, R11, RZ, PT ;  /* 0x000000ff0b00720c */ /* 0x000fda0003f65270 */
[----:B0-----:R-:W-:Y:S05]  /*0700*/  @P3 BRA `(.L_x_4) ;  /* 0x0000000000203947 */ /* 0x001fea0003800000 */
[----:B------:R-:W-:-:S05]  /*0710*/  VIADD R10, R10, 0x1 ;  /* 0x000000010a0a7836 */ /* 0x000fca0000000000 */
[----:B------:R-:W-:-:S13]  /*0720*/  ISETP.NE.AND P3, PT, R10, RZ, PT ;  /* 0x000000ff0a00720c */ /* 0x000fda0003f65270 */
[----:B------:R-:W-:Y:S02]  /*0730*/  @!P3 VIADD R6, R6, 0x1 ;  /* 0x000000010606b836 */ /* 0x000fe40000000000 */
[----:B------:R-:W-:Y:S02]  /*0740*/  @!P3 VIADD R12, R0, 0x1 ;  /* 0x00000001000cb836 */ /* 0x000fe40000000000 */
[----:B------:R-:W-:Y:S01]  /*0750*/  @!P3 IMAD.MOV.U32 R10, RZ, RZ, RZ ;  /* 0x000000ffff0ab224 */ /* 0x000fe200078e00ff */
[----:B------:R-:W-:-:S13]  /*0760*/  ISETP.NE.AND P4, PT, R6, RZ, !P3 ;  /* 0x000000ff0600720c */ /* 0x000fda0005f85270 */
[----:B------:R-:W-:-:S04]  /*0770*/  @P4 IMAD.MOV R12, RZ, RZ, R0 ;  /* 0x000000ffff0c4224 */ /* 0x000fc800078e0200 */
[----:B------:R-:W-:-:S07]  /*0780*/  @!P3 IMAD.MOV.U32 R0, RZ, RZ, R12 ;  /* 0x000000ffff00b224 */ /* 0x000fce00078e000c */
.L_x_4:
[----:B---34-:R-:W-:Y:S05]  /*0790*/  BSYNC.RECONVERGENT B1 ;  /* 0x0000000000017941 */ /* 0x018fea0003800200 */
.L_x_3:
[----:B------:R-:W-:Y:S01]  /*07a0*/  IMAD.WIDE.U32 R16, R6, -0x326172a9, RZ ;  /* 0xcd9e8d5706107825 */ /* 0x000fe200078e00ff */
[----:B------:R-:W-:Y:S01]  /*07b0*/  LOP3.LUT R12, R0, R19, RZ, 0x3c, !PT ;  /* 0x00000013000c7212 */ /* 0x000fe200078e3cff */
[----:B------:R-:W-:Y:S02]  /*07c0*/  UPRMT UR6, UR18, 0x8880, URZ ;  /* 0x0000888012067896 */ /* 0x000fe400080000ff */
[----:B------:R-:W-:Y:S01]  /*07d0*/  IMAD R23, R23, -0x2daee0ad, RZ ;  /* 0xd2511f5317177824 */ /* 0x000fe200078e02ff */
[----:B------:R-:W-:Y:S01]  /*07e0*/  LOP3.LUT R14, R10, UR19, R17, 0x96, !PT ;  /* 0x000000130a0e7c12 */ /* 0x000fe2000f8e9611 */
[----:B------:R-:W-:Y:S02]  /*07f0*/  IMAD.WIDE.U32 R12, R12, -0x326172a9, RZ ;  /* 0xcd9e8d570c0c7825 */ /* 0x000fe400078e00ff */
[----:B------:R-:W-:Y:S02]  /*0800*/  ISETP.NE.AND P3, PT, RZ, UR6, PT ;  /* 0x00000006ff007c0c */ /* 0x000fe4000bf65270 */
[----:B------:R-:W-:Y:S01]  /*0810*/  IMAD.WIDE.U32 R14, R14, -0x2daee0ad, RZ ;  /* 0xd2511f530e0e7825 */ /* 0x000fe200078e00ff */
[----:B------:R-:W-:-:S02]  /*0820*/  LOP3.LUT R16, R16, UR7, R13, 0x96, !PT ;  /* 0x0000000710107c12 */ /* 0x000fc4000f8e960d */
[----:B------:R-:W-:Y:S02]  /*0830*/  I2FP.F32.U32 R23, R23 ;  /* 0x0000001700177245 */ /* 0x000fe40000201000 */
[----:B------:R-:W-:Y:S01]  /*0840*/  LOP3.LUT R18, R18, 0xbb67ae85, R15, 0x96, !PT ;  /* 0xbb67ae8512127812 */ /* 0x000fe200078e960f */
[----:B------:R-:W-:-:S04]  /*0850*/  IMAD.WIDE.U32 R16, R16, -0x2daee0ad, RZ ;  /* 0xd2511f5310107825 */ /* 0x000fc800078e00ff */
[----:B------:R-:W-:Y:S01]  /*0860*/  IMAD.WIDE.U32 R18, R18, -0x326172a9, RZ ;  /* 0xcd9e8d5712127825 */ /* 0x000fe200078e00ff */
[----:B------:R-:W-:-:S03]  /*0870*/  LOP3.LUT R14, R14, 0x76cf5d0a, R17, 0x96, !PT ;  /* 0x76cf5d0a0e0e7812 */ /* 0x000fc600078e9611 */
[-C--:B-----5:R-:W-:Y:S01]  /*0880*/  @P3 FMUL R24, R24, R7.reuse ;  /* 0x0000000718183220 */ /* 0x0a0fe20000400000 */
[-C--:B------:R-:W-:Y:S01]  /*0890*/  @P3 FMUL R4, R4, R7.reuse ;  /* 0x0000000704043220 */ /* 0x080fe20000400000 */
[----:B------:R-:W-:Y:S01]  /*08a0*/  @P3 FMUL R20, R20, R7 ;  /* 0x0000000714143220 */ /* 0x000fe20000400000 */
[----:B------:R-:W-:Y:S01]  /*08b0*/  LOP3.LUT R12, R12, UR8, R19, 0x96, !PT ;  /* 0x000000080c0c7c12 */ /* 0x000fe2000f8e9613 */
[----:B------:R-:W-:-:S04]  /*08c0*/  IMAD.WIDE.U32 R14, R14, -0x326172a9, RZ ;  /* 0xcd9e8d570e0e7825 */ /* 0x000fc800078e00ff */
[----:B------:R-:W-:Y:S01]  /*08d0*/  @P3 FMUL R22, R22, R7 ;  /* 0x0000000716163220 */ /* 0x000fe20000400000 */
[----:B------:R-:W-:Y:S01]  /*08e0*/  IMAD.WIDE.U32 R12, R12, -0x2daee0ad, RZ ;  /* 0xd2511f530c0c7825 */ /* 0x000fe200078e00ff */
[----:B------:R-:W-:-:S03]  /*08f0*/  LOP3.LUT R17, R18, UR9, R15, 0x96, !PT ;  /* 0x0000000912117c12 */ /* 0x000fc6000f8e960f */
[----:B------:R-:W-:Y:S01]  /*0900*/  IMAD R15, R8, -0x326172a9, RZ ;  /* 0xcd9e8d57080f7824 */ /* 0x000fe200078e02ff */
[----:B------:R-:W-:Y:S01]  /*0910*/  LOP3.LUT R18, R16, 0x32370b8f, R13, 0x96, !PT ;  /* 0x32370b8f10127812 */ /* 0x000fe200078e960d */
[----:B------:R-:W-:Y:S01]  /*0920*/  IMAD.WIDE.U32 R16, R17, -0x2daee0ad, RZ ;  /* 0xd2511f5311107825 */ /* 0x000fe200078e00ff */
[----:B------:R-:W-:-:S03]  /*0930*/  LOP3.LUT R13, R9, UR5, RZ, 0x3c, !PT ;  /* 0x00000005090d7c12 */ /* 0x000fc6000f8e3cff */
[----:B------:R-:W-:Y:S01]  /*0940*/  IMAD.WIDE.U32 R18, R18, -0x326172a9, RZ ;  /* 0xcd9e8d5712127825 */ /* 0x000fe200078e00ff */
[----:B------:R-:W-:Y:S02]  /*0950*/  LOP3.LUT R12, R12, 0xed9eba14, R17, 0x96, !PT ;  /* 0xed9eba140c0c7812 */ /* 0x000fe400078e9611 */
[----:B------:R-:W-:Y:S01]  /*0960*/  LOP3.LUT R17, R21, 0x96a522ad, RZ, 0x3c, !PT ;  /* 0x96a522ad15117812 */ /* 0x000fe200078e3cff */
[----:B------:R-:W-:Y:S01]  /*0970*/  IMAD.MOV.U32 R21, RZ, RZ, 0x2f800000 ;  /* 0x2f800000ff157424 */ /* 0x000fe200078e00ff */
[----:B------:R-:W-:Y:S01]  /*0980*/  LOP3.LUT R14, R14, UR10, R19, 0x96, !PT ;  /* 0x0000000a0e0e7c12 */ /* 0x000fe2000f8e9613 */
[----:B------:R-:W-:Y:S01]  /*0990*/  IMAD.WIDE.U32 R8, R12, -0x326172a9, RZ ;  /* 0xcd9e8d570c087825 */ /* 0x000fe200078e00ff */
[----:B------:R-:W-:Y:S02]  /*09a0*/  I2FP.F32.U32 R26, R13 ;  /* 0x0000000d001a7245 */ /* 0x000fe40000201000 */
[----:B------:R-:W-:Y:S02]  /*09b0*/  I2FP.F32.U32 R28, R17 ;  /* 0x00000011001c7245 */ /* 0x000fe40000201000 */
[----:B------:R-:W-:Y:S01]  /*09c0*/  LOP3.LUT R12, R18, UR11, R9, 0x96, !PT ;  /* 0x0000000b120c7c12 */ /* 0x000fe2000f8e9609 */
[----:B------:R-:W-:Y:S01]  /*09d0*/  FFMA R17, R26, R21, 1.1641532182693481445e-10 ;  /* 0x2f0000001a117423 */ /* 0x000fe20000000015 */
[----:B------:R-:W-:Y:S01]  /*09e0*/  I2FP.F32.U32 R18, R15 ;  /* 0x0000000f00127245 */ /* 0x000fe20000201000 */
[----:B------:R-:W-:-:S04]  /*09f0*/  IMAD.WIDE.U32 R14, R14, -0x2daee0ad, RZ ;  /* 0xd2511f530e0e7825 */ /* 0x000fc800078e00ff */
[----:B------:R-:W-:Y:S01]  /*0a00*/  FFMA R9, R28, R21, 1.1641532182693481445e-10 ;  /* 0x2f0000001c097423 */ /* 0x000fe20000000015 */
[----:B------:R-:W-:Y:S01]  /*0a10*/  FSETP.GE.AND P5, PT, R17, UR26, PT ;  /* 0x0000001a11007c0b */ /* 0x000fe2000bfa6000 */
[----:B------:R-:W-:Y:S01]  /*0a20*/  IMAD.WIDE.U32 R12, R12, -0x2daee0ad, RZ ;  /* 0xd2511f530c0c7825 */ /* 0x000fe200078e00ff */
[----:B------:R-:W-:-:S03]  /*0a30*/  LOP3.LUT R16, R16, 0xa9066899, R15, 0x96, !PT ;  /* 0xa906689910107812 */ /* 0x000fc600078e960f */
[-C--:B------:R-:W-:Y:S01]  /*0a40*/  FFMA R18, R18, R21.reuse, 1.1641532182693481445e-10 ;  /* 0x2f00000012127423 */ /* 0x080fe20000000015 */
[----:B------:R-:W-:Y:S01]  /*0a50*/  FFMA R21, R23, R21, 1.1641532182693481445e-10 ;  /* 0x2f00000017157423 */ /* 0x000fe20000000015 */
[----:B------:R-:W-:Y:S02]  /*0a60*/  FSEL R23, R24, RZ, P5 ;  /* 0x000000ff18177208 */ /* 0x000fe40002800000 */
[----:B------:R-:W-:Y:S01]  /*0a70*/  LOP3.LUT R25, R14, 0x646e171e, R13, 0x96, !PT ;  /* 0x646e171e0e197812 */ /* 0x000fe200078e960d */
[----:B------:R-:W-:Y:S01]  /*0a80*/  IMAD.WIDE.U32 R16, R16, -0x326172a9, RZ ;  /* 0xcd9e8d5710107825 */ /* 0x000fe200078e00ff */
[C---:B------:R-:W-:Y:S02]  /*0a90*/  LEA R14, P6, R5.reuse, UR20, 0x2 ;  /* 0x00000014050e7c11 */ /* 0x040fe4000f8c10ff */
[----:B------:R-:W-:Y:S02]  /*0aa0*/  FSETP.GE.AND P4, PT, R18, UR26, PT ;  /* 0x0000001a12007c0b */ /* 0x000fe4000bf86000 */
[----:B------:R-:W-:-:S02]  /*0ab0*/  LEA.HI.X R15, R5, UR21, R2, 0x2, P6 ;  /* 0x00000015050f7c11 */ /* 0x000fc4000b0f1402 */
[----:B------:R-:W-:Y:S02]  /*0ac0*/  SEL R13, RZ, 0x1, !P5 ;  /* 0x00000001ff0d7807 */ /* 0x000fe40006800000 */
[----:B------:R-:W-:Y:S01]  /*0ad0*/  LOP3.LUT R24, R8, UR12, R17, 0x96, !PT ;  /* 0x0000000c08187c12 */ /* 0x000fe2000f8e9611 */
[----:B------:R-:W-:Y:S01]  /*0ae0*/  STG.E desc[UR14][R14.64], R23 ;  /* 0x000000170e007986 */ /* 0x000fe2000c10190e */
[----:B------:R-:W-:Y:S01]  /*0af0*/  FSETP.GE.AND P6, PT, R9, UR26, PT ;  /* 0x0000001a09007c0b */ /* 0x000fe2000bfc6000 */
[----:B------:R-:W-:Y:S01]  /*0b00*/  IMAD.WIDE.U32 R8, R25, -0x326172a9, RZ ;  /* 0xcd9e8d5719087825 */ /* 0x000fe200078e00ff */
[----:B------:R-:W-:Y:S02]  /*0b10*/  IADD3 R18, P5, PT, R5, UR22, RZ ;  /* 0x0000001605127c10 */ /* 0x000fe4000ffbe0ff */
[----:B------:R-:W-:Y:S01]  /*0b20*/  FSEL R27, R4, RZ, P4 ;  /* 0x000000ff041b7208 */ /* 0x000fe20002000000 */
[----:B------:R-:W-:Y:S01]  /*0b30*/  IMAD.WIDE.U32 R24, R24, -0x2daee0ad, RZ ;  /* 0xd2511f5318187825 */ /* 0x000fe200078e00ff */
[----:B------:R-:W-:-:S02]  /*0b40*/  IADD3.X R19, PT, PT, R2, UR23, RZ, P5, !PT ;  /* 0x0000001702137c10 */ /* 0x000fc4000affe4ff */
[----:B------:R-:W-:Y:S02]  /*0b50*/  LOP3.LUT R17, R16, UR13, R9, 0x96, !PT ;  /* 0x0000000d10117c12 */ /* 0x000fe4000f8e9609 */
[----:B------:R-:W-:Y:S01]  /*0b60*/  FSETP.GE.AND P5, PT, R21, UR26, PT ;  /* 0x0000001a15007c0b */ /* 0x000fe2000bfa6000 */
[----:B------:R0:W-:Y:S01]  /*0b70*/  STG.E.U8 desc[UR14][R18.64], R13 ;  /* 0x0000000d12007986 */ /* 0x0001e2000c10110e */
[----:B------:R-:W-:Y:S02]  /*0b80*/  @!P0 SEL R9, RZ, 0x1, !P4 ;  /* 0x00000001ff098807 */ /* 0x000fe40006000000 */
[----:B------:R-:W-:Y:S01]  /*0b90*/  FSEL R29, R20, RZ, P6 ;  /* 0x000000ff141d7208 */ /* 0x000fe20003000000 */
[----:B------:R-:W-:Y:S01]  /*0ba0*/  @!P0 STG.E desc[UR14][R14.64+0x4], R27 ;  /* 0x0000041b0e008986 */ /* 0x000fe2000c10190e */
[----:B------:R-:W-:Y:S02]  /*0bb0*/  @!P1 SEL R21, RZ, 0x1, !P6 ;  /* 0x00000001ff159807 */ /* 0x000fe40007000000 */
[----:B------:R-:W-:Y:S01]  /*0bc0*/  LOP3.LUT R16, R12, 0x1fd5c5a3, R25, 0x96, !PT ;  /* 0x1fd5c5a30c107812 */ /* 0x000fe200078e9619 */
[----:B------:R1:W-:Y:S01]  /*0bd0*/  @!P0 STG.E.U8 desc[UR14][R18.64+0x1], R9 ;  /* 0x0000010912008986 */ /* 0x0003e2000c10110e */
[----:B------:R-:W-:-:S02]  /*0be0*/  FSEL R22, R22, RZ, P5 ;  /* 0x000000ff16167208 */ /* 0x000fc40002800000 */
[----:B------:R-:W-:Y:S01]  /*0bf0*/  @!P2 SEL R25, RZ, 0x1, !P5 ;  /* 0x00000001ff19a807 */ /* 0x000fe20006800000 */
[----:B------:R-:W-:Y:S01]  /*0c00*/  @!P1 STG.E desc[UR14][R14.64+0x8], R29 ;  /* 0x0000081d0e009986 */ /* 0x000fe2000c10190e */
[----:B------:R-:W-:Y:S01]  /*0c10*/  IADD3 R5, P0, PT, R3, R5, RZ ;  /* 0x0000000503057210 */ /* 0x000fe20007f1e0ff */
[----:B0-----:R-:W-:Y:S02]  /*0c20*/  IMAD.WIDE.U32 R12, R17, -0x2daee0ad, RZ ;  /* 0xd2511f53110c7825 */ /* 0x001fe400078e00ff */
[----:B------:R0:W-:Y:S01]  /*0c30*/  @!P1 STG.E.U8 desc[UR14][R18.64+0x2], R21 ;  /* 0x0000021512009986 */ /* 0x0001e2000c10110e */
[----:B------:R-:W-:Y:S01]  /*0c40*/  LEA.HI.X.SX32 R2, R3, R2, 0x1, P0 ;  /* 0x0000000203027211 */ /* 0x000fe200000f0eff */
[----:B------:R-:W-:Y:S01]  /*0c50*/  IMAD.WIDE.U32 R16, R16, -0x326172a9, RZ ;  /* 0xcd9e8d5710107825 */ /* 0x000fe200078e00ff */
[----:B------:R-:W-:Y:S01]  /*0c60*/  ISETP.GE.U32.AND P0, PT, R5, UR24, PT ;  /* 0x0000001805007c0c */ /* 0x000fe2000bf06070 */
[----:B------:R2:W-:Y:S01]  /*0c70*/  @!P2 STG.E desc[UR14][R14.64+0xc], R22 ;  /* 0x00000c160e00a986 */ /* 0x0005e2000c10190e */
[----:B------:R-:W-:-:S02]  /*0c80*/  LOP3.LUT R24, R24, 0xdb3d7428, R13, 0x96, !PT ;  /* 0xdb3d742818187812 */ /* 0x000fc400078e960d */
[----:B------:R-:W-:Y:S01]  /*0c90*/  ISETP.GE.U32.AND.EX P0, PT, R2, UR25, PT, P0 ;  /* 0x0000001902007c0c */ /* 0x000fe2000bf06100 */
[----:B------:R2:W-:Y:S01]  /*0ca0*/  @!P2 STG.E.U8 desc[UR14][R18.64+0x3], R25 ;  /* 0x000003191200a986 */ /* 0x0005e2000c10110e */
[----:B------:R-:W-:Y:S01]  /*0cb0*/  LOP3.LUT R23, R8, UR4, R17, 0x96, !PT ;  /* 0x0000000408177c12 */ /* 0x000fe2000f8e9611 */
[----:B-1----:R-:W-:-:S04]  /*0cc0*/  IMAD.HI.U32 R9, R24, -0x326172a9, RZ ;  /* 0xcd9e8d5718097827 */ /* 0x002fc800078e00ff */
[----:B0-----:R-:W-:Y:S01]  /*0cd0*/  IMAD.HI.U32 R21, R23, -0x2daee0ad, RZ ;  /* 0xd2511f5317157827 */ /* 0x001fe200078e00ff */
[----:B------:R-:W-:-:S03]  /*0ce0*/  LOP3.LUT R9, R9, R16, RZ, 0x3c, !PT ;  /* 0x0000001009097212 */ /* 0x000fc600078e3cff */
[----:B------:R-:W-:Y:S01]  /*0cf0*/  IMAD.MOV.U32 R8, RZ, RZ, R24 ;  /* 0x000000ffff087224 */ /* 0x000fe200078e0018 */
[----:B------:R-:W-:Y:S01]  /*0d00*/  LOP3.LUT R21, R21, R12, RZ, 0x3c, !PT ;  /* 0x0000000c15157212 */ /* 0x000fe200078e3cff */
[----:B--2---:R-:W-:Y:S06]  /*0d10*/  @!P0 BRA `(.L_x_5) ;  /* 0xfffffff800148947 */ /* 0x004fec000383ffff */
[----:B------:R-:W-:Y:S05]  /*0d20*/  BSYNC.RECONVERGENT B0 ;  /* 0x0000000000007941 */ /* 0x000fea0003800200 */
.L_x_2:
[----:B------:R-:W-:Y:S05]  /*0d30*/  EXIT ;  /* 0x000000000000794d */ /* 0x000fea0003800000 */
        .weak           $__internal_0_$__cuda_sm20_rcp_rn_f32_slowpath
        .type           $__internal_0_$__cuda_sm20_rcp_rn_f32_slowpath,@function
        .size           $__internal_0_$__cuda_sm20_rcp_rn_f32_slowpath,(.L_x_10 - $__internal_0_$__cuda_sm20_rcp_rn_f32_slowpath)
$__internal_0_$__cuda_sm20_rcp_rn_f32_slowpath:
[----:B------:R-:W-:-:S05]  /*0d40*/  IMAD.SHL.U32 R7, R3, 0x2, RZ ;  /* 0x0000000203077824 */ /* 0x000fca00078e00ff */
[----:B------:R-:W-:-:S04]  /*0d50*/  SHF.R.U32.HI R7, RZ, 0x18, R7 ;  /* 0x00000018ff077819 */ /* 0x000fc80000011607 */
[----:B------:R-:W-:-:S13]  /*0d60*/  ISETP.NE.U32.AND P0, PT, R7, RZ, PT ;  /* 0x000000ff0700720c */ /* 0x000fda0003f05070 */
[----:B------:R-:W-:Y:S05]  /*0d70*/  @P0 BRA `(.L_x_6) ;  /* 0x00000000002c0947 */ /* 0x000fea0003800000 */
[----:B------:R-:W-:-:S05]  /*0d80*/  IMAD.SHL.U32 R7, R3, 0x2, RZ ;  /* 0x0000000203077824 */ /* 0x000fca00078e00ff */
[----:B------:R-:W-:-:S13]  /*0d90*/  ISETP.NE.AND P0, PT, R7, RZ, PT ;  /* 0x000000ff0700720c */ /* 0x000fda0003f05270 */
[----:B------:R2:W3:Y:S01]  /*0da0*/  @!P0 MUFU.RCP R7, R3 ;  /* 0x0000000300078308 */ /* 0x0004e20000001000 */
[----:B------:R-:W-:Y:S05]  /*0db0*/  @!P0 BRA `(.L_x_7) ;  /* 0x0000000000a48947 */ /* 0x000fea0003800000 */
[----:B------:R-:W-:-:S04]  /*0dc0*/  FFMA R9, R3, 1.84467440737095516160e+19, RZ ;  /* 0x5f80000003097823 */ /* 0x000fc800000000ff */
[----:B------:R-:W2:Y:S02]  /*0dd0*/  MUFU.RCP R16, R9 ;  /* 0x0000000900107308 */ /* 0x000ea40000001000 */
[----:B--2---:R-:W-:-:S04]  /*0de0*/  FFMA R3, R9, R16, -1 ;  /* 0xbf80000009037423 */ /* 0x004fc80000000010 */
[----:B------:R-:W-:-:S04]  /*0df0*/  FADD.FTZ R3, -R3, -RZ ;  /* 0x800000ff03037221 */ /* 0x000fc80000010100 */
[----:B------:R-:W-:-:S04]  /*0e00*/  FFMA R3, R16, R3, R16 ;  /* 0x0000000310037223 */ /* 0x000fc80000000010 */
[----:B---3--:R-:W-:Y:S01]  /*0e10*/  FFMA R7, R3, 1.84467440737095516160e+19, RZ ;  /* 0x5f80000003077823 */ /* 0x008fe200000000ff */
[----:B------:R-:W-:Y:S06]  /*0e20*/  BRA `(.L_x_7) ;  /* 0x0000000000887947 */ /* 0x000fec0003800000 */
.L_x_6:
[----:B------:R-:W-:-:S05]  /*0e30*/  VIADD R9, R7, 0xffffff03 ;  /* 0xffffff0307097836 */ /* 0x000fca0000000000 */
[----:B------:R-:W-:-:S13]  /*0e40*/  ISETP.GT.U32.AND P0, PT, R9, 0x1, PT ;  /* 0x000000010900780c */ /* 0x000fda0003f04070 */
[----:B------:R-:W-:Y:S05]  /*0e50*/  @P0 BRA `(.L_x_8) ;  /* 0x0000000000780947 */ /* 0x000fea0003800000 */
[----:B------:R-:W-:Y:S01]  /*0e60*/  LOP3.LUT R15, R3, 0x7fffff, RZ, 0xc0, !PT ;  /* 0x007fffff030f7812 */ /* 0x000fe200078ec0ff */
[----:B------:R-:W-:Y:S02]  /*0e70*/  IMAD.MOV.U32 R20, RZ, RZ, 0x3 ;  /* 0x00000003ff147424 */ /* 0x000fe400078e00ff */
[----:B------:R-:W-:Y:S01]  /*0e80*/  VIADD R7, R7, 0xffffff04 ;  /* 0xffffff0407077836 */ /* 0x000fe20000000000 */
[----:B------:R-:W-:Y:S02]  /*0e90*/  LOP3.LUT R15, R15, 0x3f800000, RZ, 0xfc, !PT ;  /* 0x3f8000000f0f7812 */ /* 0x000fe400078efcff */
[----:B------:R-:W-:Y:S02]  /*0ea0*/  SHF.L.U32 R19, R20, R9, RZ ;  /* 0x0000000914137219 */ /* 0x000fe400000006ff */
[----:B------:R-:W0:Y:S02]  /*0eb0*/  MUFU.RCP R16, R15 ;  /* 0x0000000f00107308 */ /* 0x000e240000001000 */
[----:B0-----:R-:W-:-:S04]  /*0ec0*/  FFMA R17, R15, R16, -1 ;  /* 0xbf8000000f117423 */ /* 0x001fc80000000010 */
[----:B------:R-:W-:-:S04]  /*0ed0*/  FADD.FTZ R17, -R17, -RZ ;  /* 0x800000ff11117221 */ /* 0x000fc80000010100 */
[CCC-:B------:R-:W-:Y:S01]  /*0ee0*/  FFMA.RM R18, R16.reuse, R17.reuse, R16.reuse ;  /* 0x0000001110127223 */ /* 0x1c0fe20000004010 */
[----:B------:R-:W-:-:S04]  /*0ef0*/  FFMA.RP R17, R16, R17, R16 ;  /* 0x0000001110117223 */ /* 0x000fc80000008010 */
[C---:B------:R-:W-:Y:S02]  /*0f00*/  LOP3.LUT R16, R18.reuse, 0x7fffff, RZ, 0xc0, !PT ;  /* 0x007fffff12107812 */ /* 0x040fe400078ec0ff */
[----:B------:R-:W-:Y:S02]  /*0f10*/  FSETP.NEU.FTZ.AND P0, PT, R18, R17, PT ;  /* 0x000000111200720b */ /* 0x000fe40003f1d000 */
[----:B------:R-:W-:Y:S02]  /*0f20*/  LOP3.LUT R16, R16, 0x800000, RZ, 0xfc, !PT ;  /* 0x0080000010107812 */ /* 0x000fe400078efcff */
[----:B------:R-:W-:Y:S02]  /*0f30*/  SEL R17, RZ, 0xffffffff, !P0 ;  /* 0xffffffffff117807 */ /* 0x000fe40004000000 */
[----:B------:R-:W-:-:S03]  /*0f40*/  LOP3.LUT R18, R19, R16, RZ, 0xc0, !PT ;  /* 0x0000001013127212 */ /* 0x000fc600078ec0ff */
[----:B------:R-:W-:Y:S01]  /*0f50*/  IMAD.MOV R17, RZ, RZ, -R17 ;  /* 0x000000ffff117224 */ /* 0x000fe200078e0a11 */
[----:B------:R-:W-:-:S04]  /*0f60*/  SHF.R.U32.HI R18, RZ, R9, R18 ;  /* 0x00000009ff127219 */ /* 0x000fc80000011612 */
[--C-:B------:R-:W-:Y:S02]  /*0f70*/  LOP3.LUT P1, RZ, R17, R9, R16.reuse, 0xf8, !PT ;  /* 0x0000000911ff7212 */ /* 0x100fe4000782f810 */
[C---:B------:R-:W-:Y:S02]  /*0f80*/  LOP3.LUT P0, RZ, R18.reuse, 0x1, RZ, 0xc0, !PT ;  /* 0x0000000112ff7812 */ /* 0x040fe4000780c0ff */
[----:B------:R-:W-:Y:S02]  /*0f90*/  LOP3.LUT P2, RZ, R18, 0x2, RZ, 0xc0, !PT ;  /* 0x0000000212ff7812 */ /* 0x000fe4000784c0ff */
[----:B------:R-:W-:Y:S02]  /*0fa0*/  SHF.R.U32.HI R16, RZ, R7, R16 ;  /* 0x00000007ff107219 */ /* 0x000fe40000011610 */
[----:B------:R-:W-:Y:S02]  /*0fb0*/  PLOP3.LUT P0, PT, P0, P1, P2, 0xe0, 0x0 ;  /* 0x000000000000781c */ /* 0x000fe40000703c20 */
[----:B------:R-:W-:-:S02]  /*0fc0*/  LOP3.LUT P1, RZ, R3, 0x7fffff, RZ, 0xc0, !PT ;  /* 0x007fffff03ff7812 */ /* 0x000fc4000782c0ff */
[----:B------:R-:W-:-:S05]  /*0fd0*/  SEL R9, RZ, 0x1, !P0 ;  /* 0x00000001ff097807 */ /* 0x000fca0004000000 */
[----:B------:R-:W-:-:S05]  /*0fe0*/  IMAD.MOV R9, RZ, RZ, -R9 ;  /* 0x000000ffff097224 */ /* 0x000fca00078e0a09 */
[----:B------:R-:W-:-:S13]  /*0ff0*/  ISETP.GE.AND P0, PT, R9, RZ, PT ;  /* 0x000000ff0900720c */ /* 0x000fda0003f06270 */
[----:B------:R-:W-:-:S04]  /*1000*/  @!P0 VIADD R16, R16, 0x1 ;  /* 0x0000000110108836 */ /* 0x000fc80000000000 */
[----:B------:R-:W-:-:S05]  /*1010*/  @!P1 IMAD.SHL.U32 R16, R16, 0x2, RZ ;  /* 0x0000000210109824 */ /* 0x000fca00078e00ff */
[----:B------:R-:W-:Y:S01]  /*1020*/  LOP3.LUT R7, R16, 0x80000000, R3, 0xf8, !PT ;  /* 0x8000000010077812 */ /* 0x000fe200078ef803 */
[----:B------:R-:W-:Y:S06]  /*1030*/  BRA `(.L_x_7) ;  /* 0x0000000000047947 */ /* 0x000fec0003800000 */
.L_x_8:
[----:B------:R0:W1:Y:S02]  /*1040*/  MUFU.RCP R7, R3 ;  /* 0x0000000300077308 */ /* 0x0000640000001000 */
.L_x_7:
[----:B------:R-:W-:-:S04]  /*1050*/  IMAD.MOV.U32 R15, RZ, RZ, 0x0 ;  /* 0x00000000ff0f7424 */ /* 0x000fc800078e00ff */
[----:B0123--:R-:W-:Y:S05]  /*1060*/  RET.REL.NODEC R14 `(_Z13DropoutKernelPKfPhPfmfbj) ;  /* 0xffffffec0ee47950 */ /* 0x00ffea0003c3ffff */
.L_x_9:
[----:B------:R-:W-:-:S00]  /*1070*/  BRA `(.L_x_9) ;  /* 0xfffffffc00fc7947 */ /* 0x000fc0000383ffff */
[----:B------:R-:W-:-:S00]  /*1080*/  NOP ;  /* 0x0000000000007918 */ /* 0x000fc00000000000 */
[----:B------:R-:W-:-:S00]  /*1090*/  NOP ;  /* 0x0000000000007918 */ /* 0x000fc00000000000 */
[----:B------:R-:W-:-:S00]  /*10a0*/  NOP ;  /* 0x0000000000007918 */ /* 0x000fc00000000000 */
[----:B------:R-:W-:-:S00]  /*10b0*/  NOP ;  /* 0x0000000000007918 */ /* 0x000fc00000000000 */
[----:B------:R-:W-:-:S00]  /*10c0*/  NOP ;  /* 0x0000000000007918 */ /* 0x000fc00000000000 */
[----:B------:R-:W-:-:S00]  /*10d0*/  NOP ;  /* 0x0000000000007918 */ /* 0x000fc00000000000 */
[----:B------:R-:W-:-:S00]  /*10e0*/  NOP ;  /* 0x0000000000007918 */ /* 0x000fc00000000000 */
[----:B------:R-:W-:-:S00]  /*10f0*/  NOP ;  /* 0x0000000000007918 */ /* 0x000fc00000000000 */
.L_x_10:


//--------------------- .nv.global.init           --------------------------
	.section	.nv.global.init,"aw",@progbits
	.align	4
.nv.global.init:
	.type		mrg32k3aM1SubSeq,@object
	.size		mrg32k3aM1SubSeq,(mrg32k3aM2SubSeq - mrg32k3aM1SubSeq)
mrg32k3aM1SubSeq:
        /*0000*/ 	.byte	0x0b, 0xcc, 0xee, 0x04, 0x73, 0x29, 0x8b, 0x6f, 0xf6, 0x53, 0x03, 0xf6, 0x23, 0xf6, 0xea, 0xda
        /* <DEDUP_REMOVED lines=125> */
	.type		mrg32k3aM2SubSeq,@object
	.size		mrg32k3aM2SubSeq,(mrg32k3aM1 - mrg32k3aM2SubSeq)
mrg32k3aM2SubSeq:
        /* <DEDUP_REMOVED lines=126> */
	.type		mrg32k3aM1,@object
	.size		mrg32k3aM1,(mrg32k3aM1Seq - mrg32k3aM1)
mrg32k3aM1:
        /* <DEDUP_REMOVED lines=144> */
	.type		mrg32k3aM1Seq,@object
	.size		mrg32k3aM1Seq,(mrg32k3aM2 - mrg32k3aM1Seq)
mrg32k3aM1Seq:
        /* <DEDUP_REMOVED lines=144> */
	.type		mrg32k3aM2,@object
	.size		mrg32k3aM2,(mrg32k3aM2Seq - mrg32k3aM2)
mrg32k3aM2:
        /* <DEDUP_REMOVED lines=144> */
	.type		mrg32k3aM2Seq,@object
	.size		mrg32k3aM2Seq,(precalc_xorwow_matrix - mrg32k3aM2Seq)
mrg32k3aM2Seq:
        /* <DEDUP_REMOVED lines=144> */
	.type		precalc_xorwow_matrix,@object
	.size		precalc_xorwow_matrix,(precalc_xorwow_offset_matrix - precalc_xorwow_matrix)
precalc_xorwow_matrix:
        /* <DEDUP_REMOVED lines=6400> */
	.type		precalc_xorwow_offset_matrix,@object
	.size		precalc_xorwow_offset_matrix,(.L_1 - precalc_xorwow_offset_matrix)
precalc_xorwow_offset_matrix:
        /* <DEDUP_REMOVED lines=6400> */
.L_1:


//--------------------- .nv.shared.reserved.0     --------------------------
	.section	.nv.shared.reserved.0,"aw",@nobits
	.weak		__nv_reservedSMEM_offset_0_alias
	.size		__nv_reservedSMEM_offset_0_alias, 0, 64
	.other		__nv_reservedSMEM_offset_0_alias,@"STO_CUDA_RESERVED_SHARED STV_DEFAULT"
__nv_reservedSMEM_offset_0_alias:
	.zero		0
	.zero		64


//--------------------- .nv.constant0._Z13DropoutKernelPKfPhPfmfbj --------------------------
	.section	.nv.constant0._Z13DropoutKernelPKfPhPfmfbj,"a",@progbits
	.sectionflags	@""
	.align	4
.nv.constant0._Z13DropoutKernelPKfPhPfmfbj:
	.zero		940


//--------------------- SYMBOLS --------------------------

	.type		.nv.reservedSmem.offset0,@object
	.size		.nv.reservedSmem.offset0,0x4
